//
// Generated by NVIDIA NVVM Compiler
//
// Compiler Build ID: CL-36424714
// Cuda compilation tools, release 13.0, V13.0.88
// Based on NVVM 20.0.0
//

.version 9.0
.target sm_100
.address_size 64

	// .globl	_Z20bidirectional_searchPiS_S_S_S_S_S_

.visible .entry _Z20bidirectional_searchPiS_S_S_S_S_S_(
	.param .u64 .ptr .align 1 _Z20bidirectional_searchPiS_S_S_S_S_S__param_0,
	.param .u64 .ptr .align 1 _Z20bidirectional_searchPiS_S_S_S_S_S__param_1,
	.param .u64 .ptr .align 1 _Z20bidirectional_searchPiS_S_S_S_S_S__param_2,
	.param .u64 .ptr .align 1 _Z20bidirectional_searchPiS_S_S_S_S_S__param_3,
	.param .u64 .ptr .align 1 _Z20bidirectional_searchPiS_S_S_S_S_S__param_4,
	.param .u64 .ptr .align 1 _Z20bidirectional_searchPiS_S_S_S_S_S__param_5,
	.param .u64 .ptr .align 1 _Z20bidirectional_searchPiS_S_S_S_S_S__param_6
)
{
	.reg .pred 	%p<8>;
	.reg .b32 	%r<26>;
	.reg .b64 	%rd<21>;

	ld.param.u64 	%rd3, [_Z20bidirectional_searchPiS_S_S_S_S_S__param_0];
	ld.param.u64 	%rd4, [_Z20bidirectional_searchPiS_S_S_S_S_S__param_1];
	ld.param.u64 	%rd5, [_Z20bidirectional_searchPiS_S_S_S_S_S__param_2];
	ld.param.u64 	%rd6, [_Z20bidirectional_searchPiS_S_S_S_S_S__param_3];
	ld.param.u64 	%rd7, [_Z20bidirectional_searchPiS_S_S_S_S_S__param_4];
	ld.param.u64 	%rd8, [_Z20bidirectional_searchPiS_S_S_S_S_S__param_5];
	ld.param.u64 	%rd9, [_Z20bidirectional_searchPiS_S_S_S_S_S__param_6];
	cvta.to.global.u64 	%rd1, %rd9;
	mov.u32 	%r2, %ctaid.x;
	mov.u32 	%r3, %ntid.x;
	mov.u32 	%r4, %tid.x;
	mad.lo.s32 	%r1, %r2, %r3, %r4;
	setp.gt.s32 	%p1, %r1, 63;
	@%p1 bra 	$L__BB0_9;
	ld.global.u32 	%r5, [%rd1];
	setp.gt.s32 	%p2, %r5, 0;
	@%p2 bra 	$L__BB0_9;
	cvta.to.global.u64 	%rd10, %rd5;
	mul.wide.s32 	%rd11, %r1, 4;
	add.s64 	%rd12, %rd10, %rd11;
	ld.global.u32 	%r6, [%rd12];
	setp.eq.s32 	%p3, %r6, 1023;
	@%p3 bra 	$L__BB0_9;
	cvta.to.global.u64 	%rd13, %rd8;
	ld.global.u32 	%r7, [%rd13];
	setp.eq.s32 	%p4, %r1, %r7;
	@%p4 bra 	$L__BB0_9;
	cvta.to.global.u64 	%rd14, %rd6;
	add.s64 	%rd2, %rd14, %rd11;
	ld.global.u32 	%r8, [%rd2];
	setp.ne.s32 	%p5, %r8, 0;
	@%p5 bra 	$L__BB0_8;
	ld.global.u32 	%r9, [%rd2+4];
	ld.global.u32 	%r10, [%rd2+-4];
	or.b32  	%r11, %r10, %r9;
	ld.global.u32 	%r12, [%rd2+32];
	or.b32  	%r13, %r11, %r12;
	ld.global.u32 	%r14, [%rd2+-32];
	or.b32  	%r15, %r13, %r14;
	setp.eq.s32 	%p6, %r15, 0;
	@%p6 bra 	$L__BB0_8;
	cvta.to.global.u64 	%rd16, %rd4;
	ld.global.u32 	%r16, [%rd16];
	cvta.to.global.u64 	%rd17, %rd3;
	add.s64 	%rd19, %rd17, %rd11;
	st.global.u32 	[%rd19], %r16;
	cvta.to.global.u64 	%rd20, %rd7;
	ld.global.u32 	%r17, [%rd20];
	setp.ne.s32 	%p7, %r1, %r17;
	@%p7 bra 	$L__BB0_8;
	mov.b32 	%r18, 1;
	st.global.u32 	[%rd1], %r18;
$L__BB0_8:
	ld.global.u32 	%r19, [%rd2+4];
	ld.global.u32 	%r20, [%rd2+-4];
	or.b32  	%r21, %r20, %r19;
	ld.global.u32 	%r22, [%rd2+32];
	or.b32  	%r23, %r21, %r22;
	ld.global.u32 	%r24, [%rd2+-32];
	or.b32  	%r25, %r23, %r24;
	st.global.u32 	[%rd2], %r25;
$L__BB0_9:
	ret;

}


// ===== COMPILED SASS (sm_100) =====

	.target	sm_100

	.elftype	@"ET_EXEC"


//--------------------- .note.nv.tkinfo           --------------------------
	.section	.note.nv.tkinfo,"",@"SHT_NOTE"
	.sectionflags	@"SHF_NOTE_NV_TKINFO"
	.tkinfo
        /*0018*/ 	.word	0x00000002
        /*0030*/ 	.string	""
        /*0030*/ 	.string	"ptxas"
        /*0030*/ 	.string	"Cuda compilation tools, release 13.0, V13.0.88"
        /*0030*/ 	.string	"Build cuda_13.0.r13.0/compiler.36424714_0"
        /*0030*/ 	.string	"-arch sm_100 -m 64 "



//--------------------- .note.nv.cuinfo           --------------------------
	.section	.note.nv.cuinfo,"",@"SHT_NOTE"
	.sectionflags	@"SHF_NOTE_NV_CUINFO"
        /*0018*/ 	.short	0x0002
        /*001a*/ 	.short	0x0064
        /*001c*/ 	.short	0x0082
	.zero		2


//--------------------- .nv.info                  --------------------------
	.section	.nv.info,"",@"SHT_CUDA_INFO"
	.align	4


	//----- nvinfo : EIATTR_REGCOUNT
	.align		4
        /*0000*/ 	.byte	0x04, 0x2f
        /*0002*/ 	.short	(.L_1 - .L_0)
	.align		4
.L_0:
        /*0004*/ 	.word	index@(_Z20bidirectional_searchPiS_S_S_S_S_S_)
        /*0008*/ 	.word	0x00000010


	//----- nvinfo : EIATTR_FRAME_SIZE
	.align		4
.L_1:
        /*000c*/ 	.byte	0x04, 0x11
        /*000e*/ 	.short	(.L_3 - .L_2)
	.align		4
.L_2:
        /*0010*/ 	.word	index@(_Z20bidirectional_searchPiS_S_S_S_S_S_)
        /*0014*/ 	.word	0x00000000


	//----- nvinfo : EIATTR_MIN_STACK_SIZE
	.align		4
.L_3:
        /*0018*/ 	.byte	0x04, 0x12
        /*001a*/ 	.short	(.L_5 - .L_4)
	.align		4
.L_4:
        /*001c*/ 	.word	index@(_Z20bidirectional_searchPiS_S_S_S_S_S_)
        /*0020*/ 	.word	0x00000000
.L_5:


//--------------------- .nv.compat                --------------------------
	.section	.nv.compat,"",@"SHT_CUDA_COMPAT_INFO"
	.align	4
        /*0000*/ 	.byte	0x02, 0x09, 0x00, 0x00, 0x02, 0x02, 0x01, 0x00, 0x02, 0x05, 0x05, 0x00, 0x03, 0x07, 0x01, 0x01
        /*0010*/ 	.byte	0x02, 0x03, 0x00, 0x00, 0x02, 0x06, 0x01, 0x00, 0x04, 0x0b, 0x08, 0x00, 0x09, 0x00, 0x00, 0x00
        /*0020*/ 	.byte	0x00, 0x00, 0x00, 0x00


//--------------------- .nv.info._Z20bidirectional_searchPiS_S_S_S_S_S_ --------------------------
	.section	.nv.info._Z20bidirectional_searchPiS_S_S_S_S_S_,"",@"SHT_CUDA_INFO"
	.sectionflags	@""
	.align	4


	//----- nvinfo : EIATTR_CUDA_API_VERSION
	.align		4
        /*0000*/ 	.byte	0x04, 0x37
        /*0002*/ 	.short	(.L_7 - .L_6)
.L_6:
        /*0004*/ 	.word	0x00000082


	//----- nvinfo : EIATTR_KPARAM_INFO
	.align		4
.L_7:
        /*0008*/ 	.byte	0x04, 0x17
        /*000a*/ 	.short	(.L_9 - .L_8)
.L_8:
        /*000c*/ 	.word	0x00000000
        /*0010*/ 	.short	0x0006
        /*0012*/ 	.short	0x0030
        /*0014*/ 	.byte	0x00, 0xf5, 0x21, 0x00


	//----- nvinfo : EIATTR_KPARAM_INFO
	.align		4
.L_9:
        /*0018*/ 	.byte	0x04, 0x17
        /*001a*/ 	.short	(.L_11 - .L_10)
.L_10:
        /*001c*/ 	.word	0x00000000
        /*0020*/ 	.short	0x0005
        /*0022*/ 	.short	0x0028
        /*0024*/ 	.byte	0x00, 0xf5, 0x21, 0x00


	//----- nvinfo : EIATTR_KPARAM_INFO
	.align		4
.L_11:
        /*0028*/ 	.byte	0x04, 0x17
        /*002a*/ 	.short	(.L_13 - .L_12)
.L_12:
        /*002c*/ 	.word	0x00000000
        /*0030*/ 	.short	0x0004
        /*0032*/ 	.short	0x0020
        /*0034*/ 	.byte	0x00, 0xf5, 0x21, 0x00


	//----- nvinfo : EIATTR_KPARAM_INFO
	.align		4
.L_13:
        /*0038*/ 	.byte	0x04, 0x17
        /*003a*/ 	.short	(.L_15 - .L_14)
.L_14:
        /*003c*/ 	.word	0x00000000
        /*0040*/ 	.short	0x0003
        /*0042*/ 	.short	0x0018
        /*0044*/ 	.byte	0x00, 0xf5, 0x21, 0x00


	//----- nvinfo : EIATTR_KPARAM_INFO
	.align		4
.L_15:
        /*0048*/ 	.byte	0x04, 0x17
        /*004a*/ 	.short	(.L_17 - .L_16)
.L_16:
        /*004c*/ 	.word	0x00000000
        /*0050*/ 	.short	0x0002
        /*0052*/ 	.short	0x0010
        /*0054*/ 	.byte	0x00, 0xf5, 0x21, 0x00


	//----- nvinfo : EIATTR_KPARAM_INFO
	.align		4
.L_17:
        /*0058*/ 	.byte	0x04, 0x17
        /*005a*/ 	.short	(.L_19 - .L_18)
.L_18:
        /*005c*/ 	.word	0x00000000
        /*0060*/ 	.short	0x0001
        /*0062*/ 	.short	0x0008
        /*0064*/ 	.byte	0x00, 0xf5, 0x21, 0x00


	//----- nvinfo : EIATTR_KPARAM_INFO
	.align		4
.L_19:
        /*0068*/ 	.byte	0x04, 0x17
        /*006a*/ 	.short	(.L_21 - .L_20)
.L_20:
        /*006c*/ 	.word	0x00000000
        /*0070*/ 	.short	0x0000
        /*0072*/ 	.short	0x0000
        /*0074*/ 	.byte	0x00, 0xf5, 0x21, 0x00


	//----- nvinfo : EIATTR_SPARSE_MMA_MASK
	.align		4
.L_21:
        /*0078*/ 	.byte	0x03, 0x50
        /*007a*/ 	.short	0x0000


	//----- nvinfo : EIATTR_MAXREG_COUNT
	.align		4
        /*007c*/ 	.byte	0x03, 0x1b
        /*007e*/ 	.short	0x00ff


	//----- nvinfo : EIATTR_MERCURY_ISA_VERSION
	.align		4
        /*0080*/ 	.byte	0x03, 0x5f
        /*0082*/ 	.short	0x0101


	//----- nvinfo : EIATTR_VRC_CTA_INIT_COUNT
	.align		4
        /*0084*/ 	.byte	0x02, 0x4a
	.zero		1
	.zero		1


	//----- nvinfo : EIATTR_EXIT_INSTR_OFFSETS
	.align		4
        /*0088*/ 	.byte	0x04, 0x1c
        /*008a*/ 	.short	(.L_23 - .L_22)


	//   ....[0]....
.L_22:
        /*008c*/ 	.word	0x00000060


	//   ....[1]....
        /*0090*/ 	.word	0x000000b0


	//   ....[2]....
        /*0094*/ 	.word	0x00000100


	//   ....[3]....
        /*0098*/ 	.word	0x00000140


	//   ....[4]....
        /*009c*/ 	.word	0x00000340


	//----- nvinfo : EIATTR_CRS_STACK_SIZE
	.align		4
.L_23:
        /*00a0*/ 	.byte	0x04, 0x1e
        /*00a2*/ 	.short	(.L_25 - .L_24)
.L_24:
        /*00a4*/ 	.word	0x00000000


	//----- nvinfo : EIATTR_CBANK_PARAM_SIZE
	.align		4
.L_25:
        /*00a8*/ 	.byte	0x03, 0x19
        /*00aa*/ 	.short	0x0038


	//----- nvinfo : EIATTR_PARAM_CBANK
	.align		4
        /*00ac*/ 	.byte	0x04, 0x0a
        /*00ae*/ 	.short	(.L_27 - .L_26)
	.align		4
.L_26:
        /*00b0*/ 	.word	index@(.nv.constant0._Z20bidirectional_searchPiS_S_S_S_S_S_)
        /*00b4*/ 	.short	0x0380
        /*00b6*/ 	.short	0x0038


	//----- nvinfo : EIATTR_SW_WAR
	.align		4
.L_27:
        /*00b8*/ 	.byte	0x04, 0x36
        /*00ba*/ 	.short	(.L_29 - .L_28)
.L_28:
        /*00bc*/ 	.word	0x00000008
.L_29:


//--------------------- .nv.callgraph             --------------------------
	.section	.nv.callgraph,"",@"SHT_CUDA_CALLGRAPH"
	.align	4
	.sectionentsize	8
	.align		4
        /*0000*/ 	.word	0x00000000
	.align		4
        /*0004*/ 	.word	0xffffffff
	.align		4
        /*0008*/ 	.word	0x00000000
	.align		4
        /*000c*/ 	.word	0xfffffffe
	.align		4
        /*0010*/ 	.word	0x00000000
	.align		4
        /*0014*/ 	.word	0xfffffffd
	.align		4
        /*0018*/ 	.word	0x00000000
	.align		4
        /*001c*/ 	.word	0xfffffffc


//--------------------- .text._Z20bidirectional_searchPiS_S_S_S_S_S_ --------------------------
	.section	.text._Z20bidirectional_searchPiS_S_S_S_S_S_,"ax",@progbits
	.align	128
        .global         _Z20bidirectional_searchPiS_S_S_S_S_S_
        .type           _Z20bidirectional_searchPiS_S_S_S_S_S_,@function
        .size           _Z20bidirectional_searchPiS_S_S_S_S_S_,(.L_x_3 - _Z20bidirectional_searchPiS_S_S_S_S_S_)
        .other          _Z20bidirectional_searchPiS_S_S_S_S_S_,@"STO_CUDA_ENTRY STV_DEFAULT"
_Z20bidirectional_searchPiS_S_S_S_S_S_:
.text._Z20bidirectional_searchPiS_S_S_S_S_S_:
[----:B------:R-:W-:Y:S01]  /*0000*/  LDC R1, c[0x0][0x37c] ;  /* 0x0000df00ff017b82 */ /* 0x000fe20000000800 */
[----:B------:R-:W0:Y:S07]  /*0010*/  S2R R3, SR_TID.X ;  /* 0x0000000000037919 */ /* 0x000e2e0000002100 */
[----:B------:R-:W0:Y:S08]  /*0020*/  S2UR UR4, SR_CTAID.X ;  /* 0x00000000000479c3 */ /* 0x000e300000002500 */
[----:B------:R-:W0:Y:S02]  /*0030*/  LDC R0, c[0x0][0x360] ;  /* 0x0000d800ff007b82 */ /* 0x000e240000000800 */
[----:B0-----:R-:W-:-:S05]  /*0040*/  IMAD R0, R0, UR4, R3 ;  /* 0x0000000400007c24 */ /* 0x001fca000f8e0203 */
[----:B------:R-:W-:-:S13]  /*0050*/  ISETP.GT.AND P0, PT, R0, 0x3f, PT ;  /* 0x0000003f0000780c */ /* 0x000fda0003f04270 */
[----:B------:R-:W-:Y:S05]  /*0060*/  @P0 EXIT ;  /* 0x000000000000094d */ /* 0x000fea0003800000 */
[----:B------:R-:W0:Y:S01]  /*0070*/  LDC.64 R2, c[0x0][0x3b0] ;  /* 0x0000ec00ff027b82 */ /* 0x000e220000000a00 */
[----:B------:R-:W0:Y:S02]  /*0080*/  LDCU.64 UR4, c[0x0][0x358] ;  /* 0x00006b00ff0477ac */ /* 0x000e240008000a00 */
[----:B0-----:R-:W2:Y:S02]  /*0090*/  LDG.E R4, desc[UR4][R2.64] ;  /* 0x0000000402047981 */ /* 0x001ea4000c1e1900 */
[----:B--2---:R-:W-:-:S13]  /*00a0*/  ISETP.GT.AND P0, PT, R4, RZ, PT ;  /* 0x000000ff0400720c */ /* 0x004fda0003f04270 */
[----:B------:R-:W-:Y:S05]  /*00b0*/  @P0 EXIT ;  /* 0x000000000000094d */ /* 0x000fea0003800000 */
[----:B------:R-:W0:Y:S02]  /*00c0*/  LDC.64 R4, c[0x0][0x390] ;  /* 0x0000e400ff047b82 */ /* 0x000e240000000a00 */
[----:B0-----:R-:W-:-:S06]  /*00d0*/  IMAD.WIDE R4, R0, 0x4, R4 ;  /* 0x0000000400047825 */ /* 0x001fcc00078e0204 */
[----:B------:R-:W2:Y:S02]  /*00e0*/  LDG.E R4, desc[UR4][R4.64] ;  /* 0x0000000404047981 */ /* 0x000ea4000c1e1900 */
[----:B--2---:R-:W-:-:S13]  /*00f0*/  ISETP.NE.AND P0, PT, R4, 0x3ff, PT ;  /* 0x000003ff0400780c */ /* 0x004fda0003f05270 */
[----:B------:R-:W-:Y:S05]  /*0100*/  @!P0 EXIT ;  /* 0x000000000000894d */ /* 0x000fea0003800000 */
[----:B------:R-:W0:Y:S02]  /*0110*/  LDC.64 R4, c[0x0][0x3a8] ;  /* 0x0000ea00ff047b82 */ /* 0x000e240000000a00 */
[----:B0-----:R-:W2:Y:S02]  /*0120*/  LDG.E R5, desc[UR4][R4.64] ;  /* 0x0000000404057981 */ /* 0x001ea4000c1e1900 */
[----:B--2---:R-:W-:-:S13]  /*0130*/  ISETP.NE.AND P0, PT, R0, R5, PT ;  /* 0x000000050000720c */ /* 0x004fda0003f05270 */
[----:B------:R-:W-:Y:S05]  /*0140*/  @!P0 EXIT ;  /* 0x000000000000894d */ /* 0x000fea0003800000 */
[----:B------:R-:W0:Y:S02]  /*0150*/  LDC.64 R4, c[0x0][0x398] ;  /* 0x0000e600ff047b82 */ /* 0x000e240000000a00 */
[----:B0-----:R-:W-:-:S05]  /*0160*/  IMAD.WIDE R4, R0, 0x4, R4 ;  /* 0x0000000400047825 */ /* 0x001fca00078e0204 */
[----:B------:R-:W2:Y:S01]  /*0170*/  LDG.E R6, desc[UR4][R4.64] ;  /* 0x0000000404067981 */ /* 0x000ea2000c1e1900 */
[----:B------:R-:W-:Y:S01]  /*0180*/  BSSY.RECONVERGENT B0, `(.L_x_0) ;  /* 0x0000014000007945 */ /* 0x000fe20003800200 */
[----:B--2---:R-:W-:-:S13]  /*0190*/  ISETP.NE.AND P0, PT, R6, RZ, PT ;  /* 0x000000ff0600720c */ /* 0x004fda0003f05270 */
[----:B------:R-:W-:Y:S05]  /*01a0*/  @P0 BRA `(.L_x_1) ;  /* 0x0000000000440947 */ /* 0x000fea0003800000 */
[----:B------:R-:W2:Y:S04]  /*01b0*/  LDG.E R6, desc[UR4][R4.64+0x4] ;  /* 0x0000040404067981 */ /* 0x000ea8000c1e1900 */
[----:B------:R-:W2:Y:S04]  /*01c0*/  LDG.E R7, desc[UR4][R4.64+-0x4] ;  /* 0xfffffc0404077981 */ /* 0x000ea8000c1e1900 */
[----:B------:R-:W2:Y:S04]  /*01d0*/  LDG.E R8, desc[UR4][R4.64+0x20] ;  /* 0x0000200404087981 */ /* 0x000ea8000c1e1900 */
[----:B------:R-:W3:Y:S01]  /*01e0*/  LDG.E R9, desc[UR4][R4.64+-0x20] ;  /* 0xffffe00404097981 */ /* 0x000ee2000c1e1900 */
[----:B--2---:R-:W-:-:S04]  /*01f0*/  LOP3.LUT R6, R8, R7, R6, 0xfe, !PT ;  /* 0x0000000708067212 */ /* 0x004fc800078efe06 */
[----:B---3--:R-:W-:-:S13]  /*0200*/  LOP3.LUT P0, RZ, R6, R9, RZ, 0xfc, !PT ;  /* 0x0000000906ff7212 */ /* 0x008fda000780fcff */
[----:B------:R-:W-:Y:S05]  /*0210*/  @!P0 BRA `(.L_x_1) ;  /* 0x0000000000288947 */ /* 0x000fea0003800000 */
[----:B------:R-:W0:Y:S08]  /*0220*/  LDC.64 R6, c[0x0][0x388] ;  /* 0x0000e200ff067b82 */ /* 0x000e300000000a00 */
[----:B------:R-:W1:Y:S01]  /*0230*/  LDC.64 R8, c[0x0][0x380] ;  /* 0x0000e000ff087b82 */ /* 0x000e620000000a00 */
[----:B0-----:R-:W2:Y:S07]  /*0240*/  LDG.E R7, desc[UR4][R6.64] ;  /* 0x0000000406077981 */ /* 0x001eae000c1e1900 */
[----:B------:R-:W0:Y:S01]  /*0250*/  LDC.64 R10, c[0x0][0x3a0] ;  /* 0x0000e800ff0a7b82 */ /* 0x000e220000000a00 */
[----:B-1----:R-:W-:-:S05]  /*0260*/  IMAD.WIDE R8, R0, 0x4, R8 ;  /* 0x0000000400087825 */ /* 0x002fca00078e0208 */
[----:B--2---:R1:W-:Y:S04]  /*0270*/  STG.E desc[UR4][R8.64], R7 ;  /* 0x0000000708007986 */ /* 0x0043e8000c101904 */
[----:B0-----:R-:W2:Y:S02]  /*0280*/  LDG.E R11, desc[UR4][R10.64] ;  /* 0x000000040a0b7981 */ /* 0x001ea4000c1e1900 */
[----:B--2---:R-:W-:-:S13]  /*0290*/  ISETP.NE.AND P0, PT, R0, R11, PT ;  /* 0x0000000b0000720c */ /* 0x004fda0003f05270 */
[----:B------:R-:W-:-:S05]  /*02a0*/  @!P0 IMAD.MOV.U32 R13, RZ, RZ, 0x1 ;  /* 0x00000001ff0d8424 */ /* 0x000fca00078e00ff */
[----:B------:R1:W-:Y:S02]  /*02b0*/  @!P0 STG.E desc[UR4][R2.64], R13 ;  /* 0x0000000d02008986 */ /* 0x0003e4000c101904 */
.L_x_1:
[----:B------:R-:W-:Y:S05]  /*02c0*/  BSYNC.RECONVERGENT B0 ;  /* 0x0000000000007941 */ /* 0x000fea0003800200 */
.L_x_0:
[----:B------:R-:W2:Y:S04]  /*02d0*/  LDG.E R0, desc[UR4][R4.64+0x4] ;  /* 0x0000040404007981 */ /* 0x000ea8000c1e1900 */
[----:B-1----:R-:W2:Y:S04]  /*02e0*/  LDG.E R3, desc[UR4][R4.64+-0x4] ;  /* 0xfffffc0404037981 */ /* 0x002ea8000c1e1900 */
[----:B------:R-:W2:Y:S04]  /*02f0*/  LDG.E R2, desc[UR4][R4.64+0x20] ;  /* 0x0000200404027981 */ /* 0x000ea8000c1e1900 */
[----:B------:R-:W3:Y:S01]  /*0300*/  LDG.E R7, desc[UR4][R4.64+-0x20] ;  /* 0xffffe00404077981 */ /* 0x000ee2000c1e1900 */
[----:B--2---:R-:W-:-:S04]  /*0310*/  LOP3.LUT R0, R2, R3, R0, 0xfe, !PT ;  /* 0x0000000302007212 */ /* 0x004fc800078efe00 */
[----:B---3--:R-:W-:-:S05]  /*0320*/  LOP3.LUT R7, R0, R7, RZ, 0xfc, !PT ;  /* 0x0000000700077212 */ /* 0x008fca00078efcff */
[----:B------:R-:W-:Y:S01]  /*0330*/  STG.E desc[UR4][R4.64], R7 ;  /* 0x0000000704007986 */ /* 0x000fe2000c101904 */
[----:B------:R-:W-:Y:S05]  /*0340*/  EXIT ;  /* 0x000000000000794d */ /* 0x000fea0003800000 */
.L_x_2:
[----:B------:R-:W-:-:S00]  /*0350*/  BRA `(.L_x_2) ;  /* 0xfffffffc00fc7947 */ /* 0x000fc0000383ffff */
[----:B------:R-:W-:-:S00]  /*0360*/  NOP ;  /* 0x0000000000007918 */ /* 0x000fc00000000000 */
        /* <DEDUP_REMOVED lines=9> */
.L_x_3:


//--------------------- .nv.shared.reserved.0     --------------------------
	.section	.nv.shared.reserved.0,"aw",@nobits
	.weak		__nv_reservedSMEM_offset_0_alias
	.size		__nv_reservedSMEM_offset_0_alias, 0, 64
	.other		__nv_reservedSMEM_offset_0_alias,@"STO_CUDA_RESERVED_SHARED STV_DEFAULT"
__nv_reservedSMEM_offset_0_alias:
	.zero		0
	.zero		64


//--------------------- .nv.constant0._Z20bidirectional_searchPiS_S_S_S_S_S_ --------------------------
	.section	.nv.constant0._Z20bidirectional_searchPiS_S_S_S_S_S_,"a",@progbits
	.sectionflags	@""
	.align	4
.nv.constant0._Z20bidirectional_searchPiS_S_S_S_S_S_:
	.zero		952


//--------------------- SYMBOLS --------------------------

	.type		.nv.reservedSmem.offset0,@object
	.size		.nv.reservedSmem.offset0,0x4
